//
// Generated by NVIDIA NVVM Compiler
//
// Compiler Build ID: CL-36424714
// Cuda compilation tools, release 13.0, V13.0.88
// Based on NVVM 20.0.0
//

.version 9.0
.target sm_100
.address_size 64

	// .globl	_Z17k_szokereses_1gpuPmPKcmS1_m

.visible .entry _Z17k_szokereses_1gpuPmPKcmS1_m(
	.param .u64 .ptr .align 1 _Z17k_szokereses_1gpuPmPKcmS1_m_param_0,
	.param .u64 .ptr .align 1 _Z17k_szokereses_1gpuPmPKcmS1_m_param_1,
	.param .u64 _Z17k_szokereses_1gpuPmPKcmS1_m_param_2,
	.param .u64 .ptr .align 1 _Z17k_szokereses_1gpuPmPKcmS1_m_param_3,
	.param .u64 _Z17k_szokereses_1gpuPmPKcmS1_m_param_4
)
{
	.reg .pred 	%p<97>;
	.reg .b16 	%rs<163>;
	.reg .b64 	%rd<53>;

	ld.param.u64 	%rd27, [_Z17k_szokereses_1gpuPmPKcmS1_m_param_0];
	ld.param.u64 	%rd29, [_Z17k_szokereses_1gpuPmPKcmS1_m_param_1];
	ld.param.u64 	%rd28, [_Z17k_szokereses_1gpuPmPKcmS1_m_param_2];
	ld.param.u64 	%rd30, [_Z17k_szokereses_1gpuPmPKcmS1_m_param_3];
	ld.param.u64 	%rd31, [_Z17k_szokereses_1gpuPmPKcmS1_m_param_4];
	cvta.to.global.u64 	%rd1, %rd29;
	cvta.to.global.u64 	%rd2, %rd30;
	sub.s64 	%rd3, %rd31, %rd28;
	setp.eq.s64 	%p15, %rd3, -1;
	@%p15 bra 	$L__BB0_19;
	setp.eq.s64 	%p16, %rd28, 0;
	mov.b64 	%rd52, 0;
	@%p16 bra 	$L__BB0_17;
	and.b64  	%rd4, %rd28, 15;
	and.b64  	%rd5, %rd28, 7;
	add.s64 	%rd6, %rd5, -1;
	and.b64  	%rd7, %rd28, -16;
	and.b64  	%rd8, %rd28, 3;
	mov.b64 	%rd52, 0;
$L__BB0_3:
	setp.lt.u64 	%p19, %rd28, 16;
	mov.pred 	%p96, -1;
	mov.b64 	%rd50, 0;
	@%p19 bra 	$L__BB0_6;
	add.s64 	%rd46, %rd1, 7;
	add.s64 	%rd35, %rd2, %rd52;
	add.s64 	%rd47, %rd35, 7;
	mov.pred 	%p96, -1;
	mov.u64 	%rd48, %rd7;
$L__BB0_5:
	.pragma "nounroll";
	ld.global.u8 	%rs1, [%rd47+-7];
	ld.global.u8 	%rs4, [%rd46+-7];
	setp.eq.s16 	%p21, %rs1, %rs4;
	ld.global.u8 	%rs7, [%rd47+-6];
	ld.global.u8 	%rs10, [%rd46+-6];
	setp.eq.s16 	%p22, %rs7, %rs10;
	ld.global.u8 	%rs13, [%rd47+-5];
	ld.global.u8 	%rs16, [%rd46+-5];
	setp.eq.s16 	%p23, %rs13, %rs16;
	ld.global.u8 	%rs19, [%rd47+-4];
	ld.global.u8 	%rs22, [%rd46+-4];
	setp.eq.s16 	%p24, %rs19, %rs22;
	ld.global.u8 	%rs25, [%rd47+-3];
	ld.global.u8 	%rs28, [%rd46+-3];
	setp.eq.s16 	%p25, %rs25, %rs28;
	ld.global.u8 	%rs31, [%rd47+-2];
	ld.global.u8 	%rs34, [%rd46+-2];
	setp.eq.s16 	%p26, %rs31, %rs34;
	ld.global.u8 	%rs37, [%rd47+-1];
	ld.global.u8 	%rs40, [%rd46+-1];
	setp.eq.s16 	%p27, %rs37, %rs40;
	ld.global.u8 	%rs43, [%rd47];
	ld.global.u8 	%rs46, [%rd46];
	setp.eq.s16 	%p28, %rs43, %rs46;
	ld.global.u8 	%rs49, [%rd47+1];
	ld.global.u8 	%rs52, [%rd46+1];
	setp.eq.s16 	%p29, %rs49, %rs52;
	ld.global.u8 	%rs55, [%rd47+2];
	ld.global.u8 	%rs58, [%rd46+2];
	setp.eq.s16 	%p30, %rs55, %rs58;
	ld.global.u8 	%rs61, [%rd47+3];
	ld.global.u8 	%rs64, [%rd46+3];
	setp.eq.s16 	%p31, %rs61, %rs64;
	ld.global.u8 	%rs67, [%rd47+4];
	ld.global.u8 	%rs70, [%rd46+4];
	setp.eq.s16 	%p32, %rs67, %rs70;
	ld.global.u8 	%rs73, [%rd47+5];
	ld.global.u8 	%rs76, [%rd46+5];
	setp.eq.s16 	%p33, %rs73, %rs76;
	ld.global.u8 	%rs79, [%rd47+6];
	ld.global.u8 	%rs82, [%rd46+6];
	setp.eq.s16 	%p34, %rs79, %rs82;
	ld.global.u8 	%rs85, [%rd47+7];
	ld.global.u8 	%rs88, [%rd46+7];
	setp.eq.s16 	%p35, %rs85, %rs88;
	ld.global.u8 	%rs91, [%rd47+8];
	ld.global.u8 	%rs92, [%rd46+8];
	setp.eq.s16 	%p36, %rs91, %rs92;
	and.pred  	%p37, %p36, %p35;
	and.pred  	%p38, %p37, %p34;
	and.pred  	%p39, %p38, %p33;
	and.pred  	%p40, %p39, %p32;
	and.pred  	%p41, %p40, %p31;
	and.pred  	%p42, %p41, %p30;
	and.pred  	%p43, %p42, %p29;
	and.pred  	%p44, %p43, %p28;
	and.pred  	%p45, %p44, %p27;
	and.pred  	%p46, %p45, %p26;
	and.pred  	%p47, %p46, %p25;
	and.pred  	%p48, %p47, %p24;
	and.pred  	%p49, %p48, %p23;
	and.pred  	%p50, %p49, %p22;
	and.pred  	%p51, %p50, %p21;
	and.pred  	%p96, %p51, %p96;
	add.s64 	%rd48, %rd48, -16;
	add.s64 	%rd47, %rd47, 16;
	add.s64 	%rd46, %rd46, 16;
	setp.ne.s64 	%p52, %rd48, 0;
	mov.u64 	%rd50, %rd7;
	@%p52 bra 	$L__BB0_5;
$L__BB0_6:
	setp.eq.s64 	%p53, %rd4, 0;
	@%p53 bra 	$L__BB0_16;
	add.s64 	%rd36, %rd4, -1;
	setp.lt.u64 	%p55, %rd36, 7;
	@%p55 bra 	$L__BB0_9;
	add.s64 	%rd37, %rd50, %rd52;
	add.s64 	%rd38, %rd2, %rd37;
	ld.global.u8 	%rs93, [%rd38];
	add.s64 	%rd39, %rd1, %rd50;
	ld.global.u8 	%rs96, [%rd39];
	setp.eq.s16 	%p56, %rs93, %rs96;
	ld.global.u8 	%rs99, [%rd38+1];
	ld.global.u8 	%rs102, [%rd39+1];
	setp.eq.s16 	%p57, %rs99, %rs102;
	ld.global.u8 	%rs105, [%rd38+2];
	ld.global.u8 	%rs108, [%rd39+2];
	setp.eq.s16 	%p58, %rs105, %rs108;
	ld.global.u8 	%rs111, [%rd38+3];
	ld.global.u8 	%rs114, [%rd39+3];
	setp.eq.s16 	%p59, %rs111, %rs114;
	ld.global.u8 	%rs117, [%rd38+4];
	ld.global.u8 	%rs120, [%rd39+4];
	setp.eq.s16 	%p60, %rs117, %rs120;
	ld.global.u8 	%rs123, [%rd38+5];
	ld.global.u8 	%rs126, [%rd39+5];
	setp.eq.s16 	%p61, %rs123, %rs126;
	ld.global.u8 	%rs129, [%rd38+6];
	ld.global.u8 	%rs132, [%rd39+6];
	setp.eq.s16 	%p62, %rs129, %rs132;
	ld.global.u8 	%rs135, [%rd38+7];
	ld.global.u8 	%rs136, [%rd39+7];
	setp.eq.s16 	%p63, %rs135, %rs136;
	and.pred  	%p64, %p63, %p62;
	and.pred  	%p65, %p64, %p61;
	and.pred  	%p66, %p65, %p60;
	and.pred  	%p67, %p66, %p59;
	and.pred  	%p68, %p67, %p58;
	and.pred  	%p69, %p68, %p57;
	and.pred  	%p70, %p69, %p56;
	and.pred  	%p96, %p70, %p96;
	add.s64 	%rd50, %rd50, 8;
$L__BB0_9:
	setp.eq.s64 	%p71, %rd5, 0;
	@%p71 bra 	$L__BB0_16;
	setp.lt.u64 	%p73, %rd6, 3;
	@%p73 bra 	$L__BB0_12;
	add.s64 	%rd40, %rd50, %rd52;
	add.s64 	%rd41, %rd2, %rd40;
	ld.global.u8 	%rs137, [%rd41];
	add.s64 	%rd42, %rd1, %rd50;
	ld.global.u8 	%rs140, [%rd42];
	setp.eq.s16 	%p74, %rs137, %rs140;
	ld.global.u8 	%rs143, [%rd41+1];
	ld.global.u8 	%rs146, [%rd42+1];
	setp.eq.s16 	%p75, %rs143, %rs146;
	ld.global.u8 	%rs149, [%rd41+2];
	ld.global.u8 	%rs152, [%rd42+2];
	setp.eq.s16 	%p76, %rs149, %rs152;
	ld.global.u8 	%rs155, [%rd41+3];
	ld.global.u8 	%rs156, [%rd42+3];
	setp.eq.s16 	%p77, %rs155, %rs156;
	and.pred  	%p78, %p77, %p76;
	and.pred  	%p79, %p78, %p75;
	and.pred  	%p80, %p79, %p74;
	and.pred  	%p96, %p80, %p96;
	add.s64 	%rd50, %rd50, 4;
$L__BB0_12:
	setp.eq.s64 	%p81, %rd8, 0;
	@%p81 bra 	$L__BB0_16;
	setp.eq.s64 	%p82, %rd8, 1;
	add.s64 	%rd43, %rd50, %rd52;
	add.s64 	%rd23, %rd2, %rd43;
	ld.global.u8 	%rs157, [%rd23];
	add.s64 	%rd24, %rd1, %rd50;
	ld.global.u8 	%rs158, [%rd24];
	setp.eq.s16 	%p83, %rs157, %rs158;
	and.pred  	%p96, %p83, %p96;
	@%p82 bra 	$L__BB0_16;
	setp.eq.s64 	%p84, %rd8, 2;
	ld.global.u8 	%rs159, [%rd23+1];
	ld.global.u8 	%rs160, [%rd24+1];
	setp.eq.s16 	%p85, %rs159, %rs160;
	and.pred  	%p96, %p85, %p96;
	@%p84 bra 	$L__BB0_16;
	ld.global.u8 	%rs161, [%rd23+2];
	ld.global.u8 	%rs162, [%rd24+2];
	setp.eq.s16 	%p86, %rs161, %rs162;
	and.pred  	%p96, %p86, %p96;
$L__BB0_16:
	not.pred 	%p87, %p96;
	@%p87 bra 	$L__BB0_18;
$L__BB0_17:
	cvta.to.global.u64 	%rd44, %rd27;
	st.global.u64 	[%rd44], %rd52;
	bra.uni 	$L__BB0_19;
$L__BB0_18:
	add.s64 	%rd26, %rd52, 1;
	setp.ne.s64 	%p88, %rd52, %rd3;
	mov.u64 	%rd52, %rd26;
	@%p88 bra 	$L__BB0_3;
$L__BB0_19:
	ret;

}
	// .globl	_Z19k_szokereses_nm1gpuPiPKcmS1_m
.visible .entry _Z19k_szokereses_nm1gpuPiPKcmS1_m(
	.param .u64 .ptr .align 1 _Z19k_szokereses_nm1gpuPiPKcmS1_m_param_0,
	.param .u64 .ptr .align 1 _Z19k_szokereses_nm1gpuPiPKcmS1_m_param_1,
	.param .u64 _Z19k_szokereses_nm1gpuPiPKcmS1_m_param_2,
	.param .u64 .ptr .align 1 _Z19k_szokereses_nm1gpuPiPKcmS1_m_param_3,
	.param .u64 _Z19k_szokereses_nm1gpuPiPKcmS1_m_param_4
)
{
	.reg .pred 	%p<5>;
	.reg .b16 	%rs<3>;
	.reg .b32 	%r<7>;
	.reg .b64 	%rd<22>;

	ld.param.u64 	%rd10, [_Z19k_szokereses_nm1gpuPiPKcmS1_m_param_0];
	ld.param.u64 	%rd7, [_Z19k_szokereses_nm1gpuPiPKcmS1_m_param_1];
	ld.param.u64 	%rd8, [_Z19k_szokereses_nm1gpuPiPKcmS1_m_param_2];
	ld.param.u64 	%rd9, [_Z19k_szokereses_nm1gpuPiPKcmS1_m_param_3];
	ld.param.u64 	%rd11, [_Z19k_szokereses_nm1gpuPiPKcmS1_m_param_4];
	cvta.to.global.u64 	%rd1, %rd10;
	mov.u32 	%r1, %ntid.x;
	mov.u32 	%r2, %ctaid.x;
	mov.u32 	%r3, %tid.x;
	mad.lo.s32 	%r4, %r1, %r2, %r3;
	cvt.u64.u32 	%rd2, %r4;
	sub.s64 	%rd12, %rd11, %rd8;
	setp.lt.u64 	%p1, %rd12, %rd2;
	@%p1 bra 	$L__BB1_3;
	setp.eq.s64 	%p2, %rd8, 0;
	@%p2 bra 	$L__BB1_7;
	cvta.to.global.u64 	%rd3, %rd9;
	cvta.to.global.u64 	%rd4, %rd7;
	mov.b64 	%rd21, 0;
	bra.uni 	$L__BB1_5;
$L__BB1_3:
	shl.b64 	%rd19, %rd2, 2;
	add.s64 	%rd20, %rd1, %rd19;
	mov.b32 	%r6, 0;
	st.global.u32 	[%rd20], %r6;
	bra.uni 	$L__BB1_7;
$L__BB1_4:
	add.s64 	%rd21, %rd21, 1;
	setp.eq.s64 	%p4, %rd21, %rd8;
	@%p4 bra 	$L__BB1_7;
$L__BB1_5:
	add.s64 	%rd14, %rd21, %rd2;
	add.s64 	%rd15, %rd3, %rd14;
	ld.global.u8 	%rs1, [%rd15];
	add.s64 	%rd16, %rd4, %rd21;
	ld.global.u8 	%rs2, [%rd16];
	setp.eq.s16 	%p3, %rs1, %rs2;
	@%p3 bra 	$L__BB1_4;
	shl.b64 	%rd17, %rd2, 2;
	add.s64 	%rd18, %rd1, %rd17;
	mov.b32 	%r5, 0;
	st.global.u32 	[%rd18], %r5;
$L__BB1_7:
	ret;

}
	// .globl	_Z21k_szokereses_mxnm1gpuPiPKcmS1_m
.visible .entry _Z21k_szokereses_mxnm1gpuPiPKcmS1_m(
	.param .u64 .ptr .align 1 _Z21k_szokereses_mxnm1gpuPiPKcmS1_m_param_0,
	.param .u64 .ptr .align 1 _Z21k_szokereses_mxnm1gpuPiPKcmS1_m_param_1,
	.param .u64 _Z21k_szokereses_mxnm1gpuPiPKcmS1_m_param_2,
	.param .u64 .ptr .align 1 _Z21k_szokereses_mxnm1gpuPiPKcmS1_m_param_3,
	.param .u64 _Z21k_szokereses_mxnm1gpuPiPKcmS1_m_param_4
)
{
	.reg .pred 	%p<5>;
	.reg .b16 	%rs<3>;
	.reg .b32 	%r<13>;
	.reg .b64 	%rd<17>;

	ld.param.u64 	%rd3, [_Z21k_szokereses_mxnm1gpuPiPKcmS1_m_param_0];
	ld.param.u64 	%rd4, [_Z21k_szokereses_mxnm1gpuPiPKcmS1_m_param_1];
	ld.param.u64 	%rd6, [_Z21k_szokereses_mxnm1gpuPiPKcmS1_m_param_2];
	ld.param.u64 	%rd5, [_Z21k_szokereses_mxnm1gpuPiPKcmS1_m_param_3];
	ld.param.u64 	%rd7, [_Z21k_szokereses_mxnm1gpuPiPKcmS1_m_param_4];
	mov.u32 	%r1, %ntid.x;
	mov.u32 	%r2, %ctaid.x;
	mov.u32 	%r3, %tid.x;
	mad.lo.s32 	%r4, %r1, %r2, %r3;
	mov.u32 	%r5, %ntid.y;
	mov.u32 	%r6, %ctaid.y;
	mov.u32 	%r7, %tid.y;
	mad.lo.s32 	%r8, %r5, %r6, %r7;
	cvt.u64.u32 	%rd1, %r4;
	sub.s64 	%rd8, %rd7, %rd6;
	setp.le.u64 	%p1, %rd8, %rd1;
	cvt.u64.u32 	%rd2, %r8;
	setp.le.u64 	%p2, %rd6, %rd2;
	or.pred  	%p3, %p2, %p1;
	@%p3 bra 	$L__BB2_3;
	cvt.u32.u64 	%r9, %rd2;
	cvt.u32.u64 	%r10, %rd1;
	cvta.to.global.u64 	%rd9, %rd4;
	cvta.to.global.u64 	%rd10, %rd5;
	add.s64 	%rd11, %rd9, %rd2;
	ld.global.u8 	%rs1, [%rd11];
	add.s32 	%r11, %r10, %r9;
	cvt.u64.u32 	%rd12, %r11;
	add.s64 	%rd13, %rd10, %rd12;
	ld.global.u8 	%rs2, [%rd13];
	setp.eq.s16 	%p4, %rs1, %rs2;
	@%p4 bra 	$L__BB2_3;
	cvta.to.global.u64 	%rd14, %rd3;
	shl.b64 	%rd15, %rd1, 2;
	add.s64 	%rd16, %rd14, %rd15;
	mov.b32 	%r12, 0;
	st.global.u32 	[%rd16], %r12;
$L__BB2_3:
	ret;

}


// ===== COMPILED SASS (sm_100) =====

	.target	sm_100

	.elftype	@"ET_EXEC"


//--------------------- .note.nv.tkinfo           --------------------------
	.section	.note.nv.tkinfo,"",@"SHT_NOTE"
	.sectionflags	@"SHF_NOTE_NV_TKINFO"
	.tkinfo
        /*0018*/ 	.word	0x00000002
        /*0030*/ 	.string	""
        /*0030*/ 	.string	"ptxas"
        /*0030*/ 	.string	"Cuda compilation tools, release 13.0, V13.0.88"
        /*0030*/ 	.string	"Build cuda_13.0.r13.0/compiler.36424714_0"
        /*0030*/ 	.string	"-arch sm_100 -m 64 "



//--------------------- .note.nv.cuinfo           --------------------------
	.section	.note.nv.cuinfo,"",@"SHT_NOTE"
	.sectionflags	@"SHF_NOTE_NV_CUINFO"
        /*0018*/ 	.short	0x0002
        /*001a*/ 	.short	0x0064
        /*001c*/ 	.short	0x0082
	.zero		2


//--------------------- .nv.info                  --------------------------
	.section	.nv.info,"",@"SHT_CUDA_INFO"
	.align	4


	//----- nvinfo : EIATTR_REGCOUNT
	.align		4
        /*0000*/ 	.byte	0x04, 0x2f
        /*0002*/ 	.short	(.L_1 - .L_0)
	.align		4
.L_0:
        /*0004*/ 	.word	index@(_Z17k_szokereses_1gpuPmPKcmS1_m)
        /*0008*/ 	.word	0x0000001e


	//----- nvinfo : EIATTR_FRAME_SIZE
	.align		4
.L_1:
        /*000c*/ 	.byte	0x04, 0x11
        /*000e*/ 	.short	(.L_3 - .L_2)
	.align		4
.L_2:
        /*0010*/ 	.word	index@(_Z17k_szokereses_1gpuPmPKcmS1_m)
        /*0014*/ 	.word	0x00000000


	//----- nvinfo : EIATTR_REGCOUNT
	.align		4
.L_3:
        /*0018*/ 	.byte	0x04, 0x2f
        /*001a*/ 	.short	(.L_5 - .L_4)
	.align		4
.L_4:
        /*001c*/ 	.word	index@(_Z19k_szokereses_nm1gpuPiPKcmS1_m)
        /*0020*/ 	.word	0x0000000a


	//----- nvinfo : EIATTR_FRAME_SIZE
	.align		4
.L_5:
        /*0024*/ 	.byte	0x04, 0x11
        /*0026*/ 	.short	(.L_7 - .L_6)
	.align		4
.L_6:
        /*0028*/ 	.word	index@(_Z19k_szokereses_nm1gpuPiPKcmS1_m)
        /*002c*/ 	.word	0x00000000


	//----- nvinfo : EIATTR_REGCOUNT
	.align		4
.L_7:
        /*0030*/ 	.byte	0x04, 0x2f
        /*0032*/ 	.short	(.L_9 - .L_8)
	.align		4
.L_8:
        /*0034*/ 	.word	index@(_Z21k_szokereses_mxnm1gpuPiPKcmS1_m)
        /*0038*/ 	.word	0x00000008


	//----- nvinfo : EIATTR_FRAME_SIZE
	.align		4
.L_9:
        /*003c*/ 	.byte	0x04, 0x11
        /*003e*/ 	.short	(.L_11 - .L_10)
	.align		4
.L_10:
        /*0040*/ 	.word	index@(_Z21k_szokereses_mxnm1gpuPiPKcmS1_m)
        /*0044*/ 	.word	0x00000000


	//----- nvinfo : EIATTR_MIN_STACK_SIZE
	.align		4
.L_11:
        /*0048*/ 	.byte	0x04, 0x12
        /*004a*/ 	.short	(.L_13 - .L_12)
	.align		4
.L_12:
        /*004c*/ 	.word	index@(_Z21k_szokereses_mxnm1gpuPiPKcmS1_m)
        /*0050*/ 	.word	0x00000000


	//----- nvinfo : EIATTR_MIN_STACK_SIZE
	.align		4
.L_13:
        /*0054*/ 	.byte	0x04, 0x12
        /*0056*/ 	.short	(.L_15 - .L_14)
	.align		4
.L_14:
        /*0058*/ 	.word	index@(_Z19k_szokereses_nm1gpuPiPKcmS1_m)
        /*005c*/ 	.word	0x00000000


	//----- nvinfo : EIATTR_MIN_STACK_SIZE
	.align		4
.L_15:
        /*0060*/ 	.byte	0x04, 0x12
        /*0062*/ 	.short	(.L_17 - .L_16)
	.align		4
.L_16:
        /*0064*/ 	.word	index@(_Z17k_szokereses_1gpuPmPKcmS1_m)
        /*0068*/ 	.word	0x00000000
.L_17:


//--------------------- .nv.compat                --------------------------
	.section	.nv.compat,"",@"SHT_CUDA_COMPAT_INFO"
	.align	4
        /*0000*/ 	.byte	0x02, 0x09, 0x00, 0x00, 0x02, 0x02, 0x01, 0x00, 0x02, 0x05, 0x05, 0x00, 0x03, 0x07, 0x01, 0x01
        /*0010*/ 	.byte	0x02, 0x03, 0x00, 0x00, 0x02, 0x06, 0x01, 0x00, 0x04, 0x0b, 0x08, 0x00, 0x09, 0x00, 0x00, 0x00
        /*0020*/ 	.byte	0x00, 0x00, 0x00, 0x00


//--------------------- .nv.info._Z21k_szokereses_mxnm1gpuPiPKcmS1_m --------------------------
	.section	.nv.info._Z21k_szokereses_mxnm1gpuPiPKcmS1_m,"",@"SHT_CUDA_INFO"
	.sectionflags	@""
	.align	4


	//----- nvinfo : EIATTR_CUDA_API_VERSION
	.align		4
        /*0000*/ 	.byte	0x04, 0x37
        /*0002*/ 	.short	(.L_19 - .L_18)
.L_18:
        /*0004*/ 	.word	0x00000082


	//----- nvinfo : EIATTR_KPARAM_INFO
	.align		4
.L_19:
        /*0008*/ 	.byte	0x04, 0x17
        /*000a*/ 	.short	(.L_21 - .L_20)
.L_20:
        /*000c*/ 	.word	0x00000000
        /*0010*/ 	.short	0x0004
        /*0012*/ 	.short	0x0020
        /*0014*/ 	.byte	0x00, 0xf0, 0x21, 0x00


	//----- nvinfo : EIATTR_KPARAM_INFO
	.align		4
.L_21:
        /*0018*/ 	.byte	0x04, 0x17
        /*001a*/ 	.short	(.L_23 - .L_22)
.L_22:
        /*001c*/ 	.word	0x00000000
        /*0020*/ 	.short	0x0003
        /*0022*/ 	.short	0x0018
        /*0024*/ 	.byte	0x00, 0xf5, 0x21, 0x00


	//----- nvinfo : EIATTR_KPARAM_INFO
	.align		4
.L_23:
        /*0028*/ 	.byte	0x04, 0x17
        /*002a*/ 	.short	(.L_25 - .L_24)
.L_24:
        /*002c*/ 	.word	0x00000000
        /*0030*/ 	.short	0x0002
        /*0032*/ 	.short	0x0010
        /*0034*/ 	.byte	0x00, 0xf0, 0x21, 0x00


	//----- nvinfo : EIATTR_KPARAM_INFO
	.align		4
.L_25:
        /*0038*/ 	.byte	0x04, 0x17
        /*003a*/ 	.short	(.L_27 - .L_26)
.L_26:
        /*003c*/ 	.word	0x00000000
        /*0040*/ 	.short	0x0001
        /*0042*/ 	.short	0x0008
        /*0044*/ 	.byte	0x00, 0xf5, 0x21, 0x00


	//----- nvinfo : EIATTR_KPARAM_INFO
	.align		4
.L_27:
        /*0048*/ 	.byte	0x04, 0x17
        /*004a*/ 	.short	(.L_29 - .L_28)
.L_28:
        /*004c*/ 	.word	0x00000000
        /*0050*/ 	.short	0x0000
        /*0052*/ 	.short	0x0000
        /*0054*/ 	.byte	0x00, 0xf5, 0x21, 0x00


	//----- nvinfo : EIATTR_SPARSE_MMA_MASK
	.align		4
.L_29:
        /*0058*/ 	.byte	0x03, 0x50
        /*005a*/ 	.short	0x0000


	//----- nvinfo : EIATTR_MAXREG_COUNT
	.align		4
        /*005c*/ 	.byte	0x03, 0x1b
        /*005e*/ 	.short	0x00ff


	//----- nvinfo : EIATTR_MERCURY_ISA_VERSION
	.align		4
        /*0060*/ 	.byte	0x03, 0x5f
        /*0062*/ 	.short	0x0101


	//----- nvinfo : EIATTR_VRC_CTA_INIT_COUNT
	.align		4
        /*0064*/ 	.byte	0x02, 0x4a
	.zero		1
	.zero		1


	//----- nvinfo : EIATTR_EXIT_INSTR_OFFSETS
	.align		4
        /*0068*/ 	.byte	0x04, 0x1c
        /*006a*/ 	.short	(.L_31 - .L_30)


	//   ....[0]....
.L_30:
        /*006c*/ 	.word	0x00000120


	//   ....[1]....
        /*0070*/ 	.word	0x000001e0


	//   ....[2]....
        /*0074*/ 	.word	0x00000230


	//----- nvinfo : EIATTR_CBANK_PARAM_SIZE
	.align		4
.L_31:
        /*0078*/ 	.byte	0x03, 0x19
        /*007a*/ 	.short	0x0028


	//----- nvinfo : EIATTR_PARAM_CBANK
	.align		4
        /*007c*/ 	.byte	0x04, 0x0a
        /*007e*/ 	.short	(.L_33 - .L_32)
	.align		4
.L_32:
        /*0080*/ 	.word	index@(.nv.constant0._Z21k_szokereses_mxnm1gpuPiPKcmS1_m)
        /*0084*/ 	.short	0x0380
        /*0086*/ 	.short	0x0028


	//----- nvinfo : EIATTR_SW_WAR
	.align		4
.L_33:
        /*0088*/ 	.byte	0x04, 0x36
        /*008a*/ 	.short	(.L_35 - .L_34)
.L_34:
        /*008c*/ 	.word	0x00000008
.L_35:


//--------------------- .nv.info._Z19k_szokereses_nm1gpuPiPKcmS1_m --------------------------
	.section	.nv.info._Z19k_szokereses_nm1gpuPiPKcmS1_m,"",@"SHT_CUDA_INFO"
	.sectionflags	@""
	.align	4


	//----- nvinfo : EIATTR_CUDA_API_VERSION
	.align		4
        /*0000*/ 	.byte	0x04, 0x37
        /*0002*/ 	.short	(.L_37 - .L_36)
.L_36:
        /*0004*/ 	.word	0x00000082


	//----- nvinfo : EIATTR_KPARAM_INFO
	.align		4
.L_37:
        /*0008*/ 	.byte	0x04, 0x17
        /*000a*/ 	.short	(.L_39 - .L_38)
.L_38:
        /*000c*/ 	.word	0x00000000
        /*0010*/ 	.short	0x0004
        /*0012*/ 	.short	0x0020
        /*0014*/ 	.byte	0x00, 0xf0, 0x21, 0x00


	//----- nvinfo : EIATTR_KPARAM_INFO
	.align		4
.L_39:
        /*0018*/ 	.byte	0x04, 0x17
        /*001a*/ 	.short	(.L_41 - .L_40)
.L_40:
        /*001c*/ 	.word	0x00000000
        /*0020*/ 	.short	0x0003
        /*0022*/ 	.short	0x0018
        /*0024*/ 	.byte	0x00, 0xf5, 0x21, 0x00


	//----- nvinfo : EIATTR_KPARAM_INFO
	.align		4
.L_41:
        /*0028*/ 	.byte	0x04, 0x17
        /*002a*/ 	.short	(.L_43 - .L_42)
.L_42:
        /*002c*/ 	.word	0x00000000
        /*0030*/ 	.short	0x0002
        /*0032*/ 	.short	0x0010
        /*0034*/ 	.byte	0x00, 0xf0, 0x21, 0x00


	//----- nvinfo : EIATTR_KPARAM_INFO
	.align		4
.L_43:
        /*0038*/ 	.byte	0x04, 0x17
        /*003a*/ 	.short	(.L_45 - .L_44)
.L_44:
        /*003c*/ 	.word	0x00000000
        /*0040*/ 	.short	0x0001
        /*0042*/ 	.short	0x0008
        /*0044*/ 	.byte	0x00, 0xf5, 0x21, 0x00


	//----- nvinfo : EIATTR_KPARAM_INFO
	.align		4
.L_45:
        /*0048*/ 	.byte	0x04, 0x17
        /*004a*/ 	.short	(.L_47 - .L_46)
.L_46:
        /*004c*/ 	.word	0x00000000
        /*0050*/ 	.short	0x0000
        /*0052*/ 	.short	0x0000
        /*0054*/ 	.byte	0x00, 0xf5, 0x21, 0x00


	//----- nvinfo : EIATTR_SPARSE_MMA_MASK
	.align		4
.L_47:
        /*0058*/ 	.byte	0x03, 0x50
        /*005a*/ 	.short	0x0000


	//----- nvinfo : EIATTR_MAXREG_COUNT
	.align		4
        /*005c*/ 	.byte	0x03, 0x1b
        /*005e*/ 	.short	0x00ff


	//----- nvinfo : EIATTR_MERCURY_ISA_VERSION
	.align		4
        /*0060*/ 	.byte	0x03, 0x5f
        /*0062*/ 	.short	0x0101


	//----- nvinfo : EIATTR_VRC_CTA_INIT_COUNT
	.align		4
        /*0064*/ 	.byte	0x02, 0x4a
	.zero		1
	.zero		1


	//----- nvinfo : EIATTR_EXIT_INSTR_OFFSETS
	.align		4
        /*0068*/ 	.byte	0x04, 0x1c
        /*006a*/ 	.short	(.L_49 - .L_48)


	//   ....[0]....
.L_48:
        /*006c*/ 	.word	0x00000130


	//   ....[1]....
        /*0070*/ 	.word	0x00000220


	//   ....[2]....
        /*0074*/ 	.word	0x00000320


	//   ....[3]....
        /*0078*/ 	.word	0x00000370


	//----- nvinfo : EIATTR_CRS_STACK_SIZE
	.align		4
.L_49:
        /*007c*/ 	.byte	0x04, 0x1e
        /*007e*/ 	.short	(.L_51 - .L_50)
.L_50:
        /*0080*/ 	.word	0x00000000


	//----- nvinfo : EIATTR_CBANK_PARAM_SIZE
	.align		4
.L_51:
        /*0084*/ 	.byte	0x03, 0x19
        /*0086*/ 	.short	0x0028


	//----- nvinfo : EIATTR_PARAM_CBANK
	.align		4
        /*0088*/ 	.byte	0x04, 0x0a
        /*008a*/ 	.short	(.L_53 - .L_52)
	.align		4
.L_52:
        /*008c*/ 	.word	index@(.nv.constant0._Z19k_szokereses_nm1gpuPiPKcmS1_m)
        /*0090*/ 	.short	0x0380
        /*0092*/ 	.short	0x0028


	//----- nvinfo : EIATTR_SW_WAR
	.align		4
.L_53:
        /*0094*/ 	.byte	0x04, 0x36
        /*0096*/ 	.short	(.L_55 - .L_54)
.L_54:
        /*0098*/ 	.word	0x00000008
.L_55:


//--------------------- .nv.info._Z17k_szokereses_1gpuPmPKcmS1_m --------------------------
	.section	.nv.info._Z17k_szokereses_1gpuPmPKcmS1_m,"",@"SHT_CUDA_INFO"
	.sectionflags	@""
	.align	4


	//----- nvinfo : EIATTR_CUDA_API_VERSION
	.align		4
        /*0000*/ 	.byte	0x04, 0x37
        /*0002*/ 	.short	(.L_57 - .L_56)
.L_56:
        /*0004*/ 	.word	0x00000082


	//----- nvinfo : EIATTR_KPARAM_INFO
	.align		4
.L_57:
        /*0008*/ 	.byte	0x04, 0x17
        /*000a*/ 	.short	(.L_59 - .L_58)
.L_58:
        /*000c*/ 	.word	0x00000000
        /*0010*/ 	.short	0x0004
        /*0012*/ 	.short	0x0020
        /*0014*/ 	.byte	0x00, 0xf0, 0x21, 0x00


	//----- nvinfo : EIATTR_KPARAM_INFO
	.align		4
.L_59:
        /*0018*/ 	.byte	0x04, 0x17
        /*001a*/ 	.short	(.L_61 - .L_60)
.L_60:
        /*001c*/ 	.word	0x00000000
        /*0020*/ 	.short	0x0003
        /*0022*/ 	.short	0x0018
        /*0024*/ 	.byte	0x00, 0xf5, 0x21, 0x00


	//----- nvinfo : EIATTR_KPARAM_INFO
	.align		4
.L_61:
        /*0028*/ 	.byte	0x04, 0x17
        /*002a*/ 	.short	(.L_63 - .L_62)
.L_62:
        /*002c*/ 	.word	0x00000000
        /*0030*/ 	.short	0x0002
        /*0032*/ 	.short	0x0010
        /*0034*/ 	.byte	0x00, 0xf0, 0x21, 0x00


	//----- nvinfo : EIATTR_KPARAM_INFO
	.align		4
.L_63:
        /*0038*/ 	.byte	0x04, 0x17
        /*003a*/ 	.short	(.L_65 - .L_64)
.L_64:
        /*003c*/ 	.word	0x00000000
        /*0040*/ 	.short	0x0001
        /*0042*/ 	.short	0x0008
        /*0044*/ 	.byte	0x00, 0xf5, 0x21, 0x00


	//----- nvinfo : EIATTR_KPARAM_INFO
	.align		4
.L_65:
        /*0048*/ 	.byte	0x04, 0x17
        /*004a*/ 	.short	(.L_67 - .L_66)
.L_66:
        /*004c*/ 	.word	0x00000000
        /*0050*/ 	.short	0x0000
        /*0052*/ 	.short	0x0000
        /*0054*/ 	.byte	0x00, 0xf5, 0x21, 0x00


	//----- nvinfo : EIATTR_SPARSE_MMA_MASK
	.align		4
.L_67:
        /*0058*/ 	.byte	0x03, 0x50
        /*005a*/ 	.short	0x0000


	//----- nvinfo : EIATTR_MAXREG_COUNT
	.align		4
        /*005c*/ 	.byte	0x03, 0x1b
        /*005e*/ 	.short	0x00ff


	//----- nvinfo : EIATTR_MERCURY_ISA_VERSION
	.align		4
        /*0060*/ 	.byte	0x03, 0x5f
        /*0062*/ 	.short	0x0101


	//----- nvinfo : EIATTR_VRC_CTA_INIT_COUNT
	.align		4
        /*0064*/ 	.byte	0x02, 0x4a
	.zero		1
	.zero		1


	//----- nvinfo : EIATTR_EXIT_INSTR_OFFSETS
	.align		4
        /*0068*/ 	.byte	0x04, 0x1c
        /*006a*/ 	.short	(.L_69 - .L_68)


	//   ....[0]....
.L_68:
        /*006c*/ 	.word	0x00000080


	//   ....[1]....
        /*0070*/ 	.word	0x00000d60


	//   ....[2]....
        /*0074*/ 	.word	0x00000db0


	//----- nvinfo : EIATTR_CBANK_PARAM_SIZE
	.align		4
.L_69:
        /*0078*/ 	.byte	0x03, 0x19
        /*007a*/ 	.short	0x0028


	//----- nvinfo : EIATTR_PARAM_CBANK
	.align		4
        /*007c*/ 	.byte	0x04, 0x0a
        /*007e*/ 	.short	(.L_71 - .L_70)
	.align		4
.L_70:
        /*0080*/ 	.word	index@(.nv.constant0._Z17k_szokereses_1gpuPmPKcmS1_m)
        /*0084*/ 	.short	0x0380
        /*0086*/ 	.short	0x0028


	//----- nvinfo : EIATTR_SW_WAR
	.align		4
.L_71:
        /*0088*/ 	.byte	0x04, 0x36
        /*008a*/ 	.short	(.L_73 - .L_72)
.L_72:
        /*008c*/ 	.word	0x00000008
.L_73:


//--------------------- .nv.callgraph             --------------------------
	.section	.nv.callgraph,"",@"SHT_CUDA_CALLGRAPH"
	.align	4
	.sectionentsize	8
	.align		4
        /*0000*/ 	.word	0x00000000
	.align		4
        /*0004*/ 	.word	0xffffffff
	.align		4
        /*0008*/ 	.word	0x00000000
	.align		4
        /*000c*/ 	.word	0xfffffffe
	.align		4
        /*0010*/ 	.word	0x00000000
	.align		4
        /*0014*/ 	.word	0xfffffffd
	.align		4
        /*0018*/ 	.word	0x00000000
	.align		4
        /*001c*/ 	.word	0xfffffffc


//--------------------- .text._Z21k_szokereses_mxnm1gpuPiPKcmS1_m --------------------------
	.section	.text._Z21k_szokereses_mxnm1gpuPiPKcmS1_m,"ax",@progbits
	.align	128
        .global         _Z21k_szokereses_mxnm1gpuPiPKcmS1_m
        .type           _Z21k_szokereses_mxnm1gpuPiPKcmS1_m,@function
        .size           _Z21k_szokereses_mxnm1gpuPiPKcmS1_m,(.L_x_14 - _Z21k_szokereses_mxnm1gpuPiPKcmS1_m)
        .other          _Z21k_szokereses_mxnm1gpuPiPKcmS1_m,@"STO_CUDA_ENTRY STV_DEFAULT"
_Z21k_szokereses_mxnm1gpuPiPKcmS1_m:
.text._Z21k_szokereses_mxnm1gpuPiPKcmS1_m:
[----:B------:R-:W-:Y:S01]  /*0000*/  LDC R1, c[0x0][0x37c] ;  /* 0x0000df00ff017b82 */ /* 0x000fe20000000800 */
[----:B------:R-:W0:Y:S01]  /*0010*/  S2R R0, SR_CTAID.X ;  /* 0x0000000000007919 */ /* 0x000e220000002500 */
[----:B------:R-:W1:Y:S01]  /*0020*/  LDCU.64 UR4, c[0x0][0x3a0] ;  /* 0x00007400ff0477ac */ /* 0x000e620008000a00 */
[----:B------:R-:W0:Y:S01]  /*0030*/  S2R R3, SR_TID.X ;  /* 0x0000000000037919 */ /* 0x000e220000002100 */
[----:B------:R-:W1:Y:S01]  /*0040*/  LDCU.64 UR8, c[0x0][0x390] ;  /* 0x00007200ff0877ac */ /* 0x000e620008000a00 */
[----:B------:R-:W2:Y:S01]  /*0050*/  S2R R2, SR_CTAID.Y ;  /* 0x0000000000027919 */ /* 0x000ea20000002600 */
[----:B------:R-:W0:Y:S01]  /*0060*/  LDCU UR6, c[0x0][0x360] ;  /* 0x00006c00ff0677ac */ /* 0x000e220008000800 */
[----:B------:R-:W2:Y:S01]  /*0070*/  S2R R5, SR_TID.Y ;  /* 0x0000000000057919 */ /* 0x000ea20000002200 */
[----:B------:R-:W2:Y:S01]  /*0080*/  LDCU UR7, c[0x0][0x364] ;  /* 0x00006c80ff0777ac */ /* 0x000ea20008000800 */
[----:B-1----:R-:W-:-:S04]  /*0090*/  UIADD3 UR4, UP0, UPT, UR4, -UR8, URZ ;  /* 0x8000000804047290 */ /* 0x002fc8000ff1e0ff */
[----:B------:R-:W-:Y:S01]  /*00a0*/  UIADD3.X UR5, UPT, UPT, UR5, ~UR9, URZ, UP0, !UPT ;  /* 0x8000000905057290 */ /* 0x000fe200087fe4ff */
[----:B0-----:R-:W-:-:S05]  /*00b0*/  IMAD R0, R0, UR6, R3 ;  /* 0x0000000600007c24 */ /* 0x001fca000f8e0203 */
[----:B------:R-:W-:Y:S01]  /*00c0*/  ISETP.LT.U32.AND P1, PT, R0, UR4, PT ;  /* 0x0000000400007c0c */ /* 0x000fe2000bf21070 */
[----:B--2---:R-:W-:Y:S02]  /*00d0*/  IMAD R3, R2, UR7, R5 ;  /* 0x0000000702037c24 */ /* 0x004fe4000f8e0205 */
[----:B------:R-:W-:-:S03]  /*00e0*/  IMAD.U32 R2, RZ, RZ, UR5 ;  /* 0x00000005ff027e24 */ /* 0x000fc6000f8e00ff */
[----:B------:R-:W-:Y:S02]  /*00f0*/  ISETP.GE.U32.AND P0, PT, R3, UR8, PT ;  /* 0x0000000803007c0c */ /* 0x000fe4000bf06070 */
[----:B------:R-:W-:-:S04]  /*0100*/  ISETP.GT.U32.AND.EX P1, PT, R2, RZ, PT, P1 ;  /* 0x000000ff0200720c */ /* 0x000fc80003f24110 */
[----:B------:R-:W-:-:S13]  /*0110*/  ISETP.GE.U32.OR.EX P0, PT, RZ, UR9, !P1, P0 ;  /* 0x00000009ff007c0c */ /* 0x000fda000cf06500 */
[----:B------:R-:W-:Y:S05]  /*0120*/  @P0 EXIT ;  /* 0x000000000000094d */ /* 0x000fea0003800000 */
[----:B------:R-:W0:Y:S01]  /*0130*/  LDCU.64 UR8, c[0x0][0x398] ;  /* 0x00007300ff0877ac */ /* 0x000e220008000a00 */
[----:B------:R-:W-:Y:S01]  /*0140*/  IMAD.IADD R4, R0, 0x1, R3 ;  /* 0x0000000100047824 */ /* 0x000fe200078e0203 */
[----:B------:R-:W1:Y:S01]  /*0150*/  LDCU.64 UR6, c[0x0][0x388] ;  /* 0x00007100ff0677ac */ /* 0x000e620008000a00 */
[----:B------:R-:W2:Y:S03]  /*0160*/  LDCU.64 UR4, c[0x0][0x358] ;  /* 0x00006b00ff0477ac */ /* 0x000ea60008000a00 */
[----:B0-----:R-:W-:Y:S02]  /*0170*/  IADD3 R4, P1, PT, R4, UR8, RZ ;  /* 0x0000000804047c10 */ /* 0x001fe4000ff3e0ff */
[----:B-1----:R-:W-:-:S03]  /*0180*/  IADD3 R2, P0, PT, R3, UR6, RZ ;  /* 0x0000000603027c10 */ /* 0x002fc6000ff1e0ff */
[----:B------:R-:W-:Y:S02]  /*0190*/  IMAD.X R5, RZ, RZ, UR9, P1 ;  /* 0x00000009ff057e24 */ /* 0x000fe400088e06ff */
[----:B------:R-:W-:-:S04]  /*01a0*/  IMAD.X R3, RZ, RZ, UR7, P0 ;  /* 0x00000007ff037e24 */ /* 0x000fc800080e06ff */
[----:B--2---:R-:W2:Y:S04]  /*01b0*/  LDG.E.U8 R5, desc[UR4][R4.64] ;  /* 0x0000000404057981 */ /* 0x004ea8000c1e1100 */
[----:B------:R-:W2:Y:S02]  /*01c0*/  LDG.E.U8 R2, desc[UR4][R2.64] ;  /* 0x0000000402027981 */ /* 0x000ea4000c1e1100 */
[----:B--2---:R-:W-:-:S13]  /*01d0*/  ISETP.NE.AND P0, PT, R2, R5, PT ;  /* 0x000000050200720c */ /* 0x004fda0003f05270 */
[----:B------:R-:W-:Y:S05]  /*01e0*/  @!P0 EXIT ;  /* 0x000000000000894d */ /* 0x000fea0003800000 */
[----:B------:R-:W0:Y:S02]  /*01f0*/  LDCU.64 UR6, c[0x0][0x380] ;  /* 0x00007000ff0677ac */ /* 0x000e240008000a00 */
[----:B0-----:R-:W-:-:S04]  /*0200*/  LEA R2, P0, R0, UR6, 0x2 ;  /* 0x0000000600027c11 */ /* 0x001fc8000f8010ff */
[----:B------:R-:W-:-:S05]  /*0210*/  LEA.HI.X R3, R0, UR7, RZ, 0x2, P0 ;  /* 0x0000000700037c11 */ /* 0x000fca00080f14ff */
[----:B------:R-:W-:Y:S01]  /*0220*/  STG.E desc[UR4][R2.64], RZ ;  /* 0x000000ff02007986 */ /* 0x000fe2000c101904 */
[----:B------:R-:W-:Y:S05]  /*0230*/  EXIT ;  /* 0x000000000000794d */ /* 0x000fea0003800000 */
.L_x_0:
[----:B------:R-:W-:-:S00]  /*0240*/  BRA `(.L_x_0) ;  /* 0xfffffffc00fc7947 */ /* 0x000fc0000383ffff */
[----:B------:R-:W-:-:S00]  /*0250*/  NOP ;  /* 0x0000000000007918 */ /* 0x000fc00000000000 */
        /* <DEDUP_REMOVED lines=10> */
.L_x_14:


//--------------------- .text._Z19k_szokereses_nm1gpuPiPKcmS1_m --------------------------
	.section	.text._Z19k_szokereses_nm1gpuPiPKcmS1_m,"ax",@progbits
	.align	128
        .global         _Z19k_szokereses_nm1gpuPiPKcmS1_m
        .type           _Z19k_szokereses_nm1gpuPiPKcmS1_m,@function
        .size           _Z19k_szokereses_nm1gpuPiPKcmS1_m,(.L_x_15 - _Z19k_szokereses_nm1gpuPiPKcmS1_m)
        .other          _Z19k_szokereses_nm1gpuPiPKcmS1_m,@"STO_CUDA_ENTRY STV_DEFAULT"
_Z19k_szokereses_nm1gpuPiPKcmS1_m:
.text._Z19k_szokereses_nm1gpuPiPKcmS1_m:
[----:B------:R-:W-:Y:S01]  /*0000*/  LDC R1, c[0x0][0x37c] ;  /* 0x0000df00ff017b82 */ /* 0x000fe20000000800 */
[----:B------:R-:W0:Y:S01]  /*0010*/  S2R R0, SR_CTAID.X ;  /* 0x0000000000007919 */ /* 0x000e220000002500 */
[----:B------:R-:W1:Y:S01]  /*0020*/  LDCU.64 UR4, c[0x0][0x3a0] ;  /* 0x00007400ff0477ac */ /* 0x000e620008000a00 */
[----:B------:R-:W0:Y:S01]  /*0030*/  S2R R3, SR_TID.X ;  /* 0x0000000000037919 */ /* 0x000e220000002100 */
[----:B------:R-:W1:Y:S01]  /*0040*/  LDCU.64 UR10, c[0x0][0x390] ;  /* 0x00007200ff0a77ac */ /* 0x000e620008000a00 */
[----:B------:R-:W0:Y:S01]  /*0050*/  LDCU UR8, c[0x0][0x360] ;  /* 0x00006c00ff0877ac */ /* 0x000e220008000800 */
[----:B------:R-:W2:Y:S01]  /*0060*/  LDCU.64 UR6, c[0x0][0x358] ;  /* 0x00006b00ff0677ac */ /* 0x000ea20008000a00 */
[----:B------:R-:W3:Y:S01]  /*0070*/  LDCU.64 UR12, c[0x0][0x390] ;  /* 0x00007200ff0c77ac */ /* 0x000ee20008000a00 */
[----:B------:R-:W4:Y:S01]  /*0080*/  LDCU.64 UR14, c[0x0][0x398] ;  /* 0x00007300ff0e77ac */ /* 0x000f220008000a00 */
[----:B-1----:R-:W-:-:S04]  /*0090*/  UIADD3 UR4, UP0, UPT, UR4, -UR10, URZ ;  /* 0x8000000a04047290 */ /* 0x002fc8000ff1e0ff */
[----:B------:R-:W-:-:S06]  /*00a0*/  UIADD3.X UR5, UPT, UPT, UR5, ~UR11, URZ, UP0, !UPT ;  /* 0x8000000b05057290 */ /* 0x000fcc00087fe4ff */
[----:B------:R-:W-:Y:S02]  /*00b0*/  IMAD.U32 R2, RZ, RZ, UR5 ;  /* 0x00000005ff027e24 */ /* 0x000fe4000f8e00ff */
[----:B0-----:R-:W-:Y:S01]  /*00c0*/  IMAD R0, R0, UR8, R3 ;  /* 0x0000000800007c24 */ /* 0x001fe2000f8e0203 */
[----:B------:R-:W0:Y:S04]  /*00d0*/  LDCU.64 UR8, c[0x0][0x388] ;  /* 0x00007100ff0877ac */ /* 0x000e280008000a00 */
[----:B------:R-:W-:-:S04]  /*00e0*/  ISETP.LE.U32.AND P0, PT, R0, UR4, PT ;  /* 0x0000000400007c0c */ /* 0x000fc8000bf03070 */
[----:B------:R-:W-:-:S13]  /*00f0*/  ISETP.GE.U32.AND.EX P0, PT, R2, RZ, PT, P0 ;  /* 0x000000ff0200720c */ /* 0x000fda0003f06100 */
[----:B0-234-:R-:W-:Y:S05]  /*0100*/  @!P0 BRA `(.L_x_1) ;  /* 0x0000000000888947 */ /* 0x01dfea0003800000 */
[----:B------:R-:W-:-:S04]  /*0110*/  ISETP.NE.U32.AND P0, PT, RZ, UR10, PT ;  /* 0x0000000aff007c0c */ /* 0x000fc8000bf05070 */
[----:B------:R-:W-:-:S13]  /*0120*/  ISETP.NE.AND.EX P0, PT, RZ, UR11, PT, P0 ;  /* 0x0000000bff007c0c */ /* 0x000fda000bf05300 */
[----:B------:R-:W-:Y:S05]  /*0130*/  @!P0 EXIT ;  /* 0x000000000000894d */ /* 0x000fea0003800000 */
[----:B------:R-:W0:Y:S01]  /*0140*/  LDCU.64 UR4, c[0x0][0x398] ;  /* 0x00007300ff0477ac */ /* 0x000e220008000a00 */
[----:B------:R-:W1:Y:S01]  /*0150*/  LDC.64 R2, c[0x0][0x388] ;  /* 0x0000e200ff027b82 */ /* 0x000e620000000a00 */
[----:B0-----:R-:W-:-:S05]  /*0160*/  IADD3 R4, P0, PT, R0, UR4, RZ ;  /* 0x0000000400047c10 */ /* 0x001fca000ff1e0ff */
[----:B------:R-:W-:Y:S01]  /*0170*/  IMAD.X R5, RZ, RZ, UR5, P0 ;  /* 0x00000005ff057e24 */ /* 0x000fe200080e06ff */
[----:B-1----:R-:W2:Y:S04]  /*0180*/  LDG.E.U8 R3, desc[UR6][R2.64] ;  /* 0x0000000602037981 */ /* 0x002ea8000c1e1100 */
[----:B------:R-:W2:Y:S01]  /*0190*/  LDG.E.U8 R4, desc[UR6][R4.64] ;  /* 0x0000000604047981 */ /* 0x000ea2000c1e1100 */
[----:B------:R-:W-:Y:S01]  /*01a0*/  BSSY.RECONVERGENT B0, `(.L_x_2) ;  /* 0x0000013000007945 */ /* 0x000fe20003800200 */
[----:B--2---:R-:W-:-:S13]  /*01b0*/  ISETP.NE.AND P0, PT, R4, R3, PT ;  /* 0x000000030400720c */ /* 0x004fda0003f05270 */
[----:B------:R-:W-:Y:S05]  /*01c0*/  @P0 BRA `(.L_x_3) ;  /* 0x0000000000400947 */ /* 0x000fea0003800000 */
[----:B------:R-:W-:-:S07]  /*01d0*/  CS2R R6, SRZ ;  /* 0x0000000000067805 */ /* 0x000fce000001ff00 */
.L_x_4:
[----:B------:R-:W-:-:S05]  /*01e0*/  IADD3 R2, P0, PT, R7, 0x1, RZ ;  /* 0x0000000107027810 */ /* 0x000fca0007f1e0ff */
[----:B------:R-:W-:Y:S01]  /*01f0*/  IMAD.X R3, RZ, RZ, R6, P0 ;  /* 0x000000ffff037224 */ /* 0x000fe200000e0606 */
[----:B------:R-:W-:-:S04]  /*0200*/  ISETP.NE.U32.AND P0, PT, R2, UR12, PT ;  /* 0x0000000c02007c0c */ /* 0x000fc8000bf05070 */
[----:B------:R-:W-:-:S13]  /*0210*/  ISETP.NE.AND.EX P0, PT, R3, UR13, PT, P0 ;  /* 0x0000000d03007c0c */ /* 0x000fda000bf05300 */
[----:B------:R-:W-:Y:S05]  /*0220*/  @!P0 EXIT ;  /* 0x000000000000894d */ /* 0x000fea0003800000 */
[----:B------:R-:W-:Y:S02]  /*0230*/  IMAD.MOV.U32 R7, RZ, RZ, R2 ;  /* 0x000000ffff077224 */ /* 0x000fe400078e0002 */
[----:B------:R-:W-:-:S03]  /*0240*/  IMAD.MOV.U32 R6, RZ, RZ, R3 ;  /* 0x000000ffff067224 */ /* 0x000fc600078e0003 */
[C---:B------:R-:W-:Y:S02]  /*0250*/  IADD3 R4, P2, PT, R7.reuse, UR8, RZ ;  /* 0x0000000807047c10 */ /* 0x040fe4000ff5e0ff */
[----:B------:R-:W-:Y:S02]  /*0260*/  IADD3 R2, P0, P1, R7, UR14, R0 ;  /* 0x0000000e07027c10 */ /* 0x000fe4000f91e000 */
[C---:B------:R-:W-:Y:S02]  /*0270*/  IADD3.X R5, PT, PT, R6.reuse, UR9, RZ, P2, !PT ;  /* 0x0000000906057c10 */ /* 0x040fe400097fe4ff */
[----:B------:R-:W-:-:S04]  /*0280*/  IADD3.X R3, PT, PT, R6, UR15, RZ, P0, P1 ;  /* 0x0000000f06037c10 */ /* 0x000fc800087e24ff */
[----:B------:R-:W2:Y:S04]  /*0290*/  LDG.E.U8 R5, desc[UR6][R4.64] ;  /* 0x0000000604057981 */ /* 0x000ea8000c1e1100 */
[----:B------:R-:W2:Y:S02]  /*02a0*/  LDG.E.U8 R2, desc[UR6][R2.64] ;  /* 0x0000000602027981 */ /* 0x000ea4000c1e1100 */
[----:B--2---:R-:W-:-:S13]  /*02b0*/  ISETP.NE.AND P0, PT, R2, R5, PT ;  /* 0x000000050200720c */ /* 0x004fda0003f05270 */
[----:B------:R-:W-:Y:S05]  /*02c0*/  @!P0 BRA `(.L_x_4) ;  /* 0xfffffffc00c48947 */ /* 0x000fea000383ffff */
.L_x_3:
[----:B------:R-:W-:Y:S05]  /*02d0*/  BSYNC.RECONVERGENT B0 ;  /* 0x0000000000007941 */ /* 0x000fea0003800200 */
.L_x_2:
[----:B------:R-:W0:Y:S02]  /*02e0*/  LDCU.64 UR4, c[0x0][0x380] ;  /* 0x00007000ff0477ac */ /* 0x000e240008000a00 */
[----:B0-----:R-:W-:-:S04]  /*02f0*/  LEA R2, P0, R0, UR4, 0x2 ;  /* 0x0000000400027c11 */ /* 0x001fc8000f8010ff */
[----:B------:R-:W-:-:S05]  /*0300*/  LEA.HI.X R3, R0, UR5, RZ, 0x2, P0 ;  /* 0x0000000500037c11 */ /* 0x000fca00080f14ff */
[----:B------:R-:W-:Y:S01]  /*0310*/  STG.E desc[UR6][R2.64], RZ ;  /* 0x000000ff02007986 */ /* 0x000fe2000c101906 */
[----:B------:R-:W-:Y:S05]  /*0320*/  EXIT ;  /* 0x000000000000794d */ /* 0x000fea0003800000 */
.L_x_1:
[----:B------:R-:W0:Y:S02]  /*0330*/  LDCU.64 UR4, c[0x0][0x380] ;  /* 0x00007000ff0477ac */ /* 0x000e240008000a00 */
[----:B0-----:R-:W-:-:S04]  /*0340*/  LEA R2, P0, R0, UR4, 0x2 ;  /* 0x0000000400027c11 */ /* 0x001fc8000f8010ff */
[----:B------:R-:W-:-:S05]  /*0350*/  LEA.HI.X R3, R0, UR5, RZ, 0x2, P0 ;  /* 0x0000000500037c11 */ /* 0x000fca00080f14ff */
[----:B------:R-:W-:Y:S01]  /*0360*/  STG.E desc[UR6][R2.64], RZ ;  /* 0x000000ff02007986 */ /* 0x000fe2000c101906 */
[----:B------:R-:W-:Y:S05]  /*0370*/  EXIT ;  /* 0x000000000000794d */ /* 0x000fea0003800000 */
.L_x_5:
        /* <DEDUP_REMOVED lines=16> */
.L_x_15:


//--------------------- .text._Z17k_szokereses_1gpuPmPKcmS1_m --------------------------
	.section	.text._Z17k_szokereses_1gpuPmPKcmS1_m,"ax",@progbits
	.align	128
        .global         _Z17k_szokereses_1gpuPmPKcmS1_m
        .type           _Z17k_szokereses_1gpuPmPKcmS1_m,@function
        .size           _Z17k_szokereses_1gpuPmPKcmS1_m,(.L_x_16 - _Z17k_szokereses_1gpuPmPKcmS1_m)
        .other          _Z17k_szokereses_1gpuPmPKcmS1_m,@"STO_CUDA_ENTRY STV_DEFAULT"
_Z17k_szokereses_1gpuPmPKcmS1_m:
.text._Z17k_szokereses_1gpuPmPKcmS1_m:
[----:B------:R-:W-:Y:S01]  /*0000*/  LDC R1, c[0x0][0x37c] ;  /* 0x0000df00ff017b82 */ /* 0x000fe20000000800 */
[----:B------:R-:W0:Y:S01]  /*0010*/  LDCU.64 UR12, c[0x0][0x3a0] ;  /* 0x00007400ff0c77ac */ /* 0x000e220008000a00 */
[----:B------:R-:W0:Y:S02]  /*0020*/  LDCU.64 UR10, c[0x0][0x390] ;  /* 0x00007200ff0a77ac */ /* 0x000e240008000a00 */
[----:B0-----:R-:W-:-:S04]  /*0030*/  UIADD3 UR12, UP0, UPT, UR12, -UR10, URZ ;  /* 0x8000000a0c0c7290 */ /* 0x001fc8000ff1e0ff */
[----:B------:R-:W-:Y:S02]  /*0040*/  UIADD3.X UR13, UPT, UPT, UR13, ~UR11, URZ, UP0, !UPT ;  /* 0x8000000b0d0d7290 */ /* 0x000fe400087fe4ff */
[----:B------:R-:W-:-:S04]  /*0050*/  UISETP.NE.U32.AND UP0, UPT, UR12, -0x1, UPT ;  /* 0xffffffff0c00788c */ /* 0x000fc8000bf05070 */
[----:B------:R-:W-:-:S06]  /*0060*/  UISETP.NE.AND.EX UP0, UPT, UR13, -0x1, UPT, UP0 ;  /* 0xffffffff0d00788c */ /* 0x000fcc000bf05300 */
[----:B------:R-:W-:-:S13]  /*0070*/  PLOP3.LUT P0, PT, PT, PT, UP0, 0x80, 0x8 ;  /* 0x000000000008781c */ /* 0x000fda0003f0f008 */
[----:B------:R-:W-:Y:S05]  /*0080*/  @!P0 EXIT ;  /* 0x000000000000894d */ /* 0x000fea0003800000 */
[----:B------:R-:W-:Y:S01]  /*0090*/  UISETP.NE.U32.AND UP0, UPT, UR10, URZ, UPT ;  /* 0x000000ff0a00728c */ /* 0x000fe2000bf05070 */
[----:B------:R-:W0:Y:S03]  /*00a0*/  LDCU.64 UR16, c[0x0][0x358] ;  /* 0x00006b00ff1077ac */ /* 0x000e260008000a00 */
[----:B------:R-:W-:Y:S01]  /*00b0*/  UISETP.NE.AND.EX UP0, UPT, UR11, URZ, UPT, UP0 ;  /* 0x000000ff0b00728c */ /* 0x000fe2000bf05300 */
[----:B------:R-:W-:Y:S01]  /*00c0*/  UMOV UR4, URZ ;  /* 0x000000ff00047c82 */ /* 0x000fe20008000000 */
[----:B------:R-:W-:-:S07]  /*00d0*/  UMOV UR5, URZ ;  /* 0x000000ff00057c82 */ /* 0x000fce0008000000 */
[----:B------:R-:W-:Y:S05]  /*00e0*/  BRA.U !UP0, `(.L_x_6) ;  /* 0x0000000d08207547 */ /* 0x000fea000b800000 */
[----:B------:R-:W-:Y:S02]  /*00f0*/  ULOP3.LUT UR15, UR10, 0x7, URZ, 0xc0, !UPT ;  /* 0x000000070a0f7892 */ /* 0x000fe4000f8ec0ff */
[----:B------:R-:W-:Y:S02]  /*0100*/  ULOP3.LUT UR18, UR10, 0xf, URZ, 0xc0, !UPT ;  /* 0x0000000f0a127892 */ /* 0x000fe4000f8ec0ff */
[----:B------:R-:W-:Y:S02]  /*0110*/  UIADD3 UR4, UP0, UPT, UR15, -0x1, URZ ;  /* 0xffffffff0f047890 */ /* 0x000fe4000ff1e0ff */
[----:B------:R-:W-:Y:S02]  /*0120*/  ULOP3.LUT UR11, UR10, 0xfffffff0, URZ, 0xc0, !UPT ;  /* 0xfffffff00a0b7892 */ /* 0x000fe4000f8ec0ff */
[----:B------:R-:W-:Y:S02]  /*0130*/  UIADD3.X UR5, UPT, UPT, URZ, -0x1, URZ, UP0, !UPT ;  /* 0xffffffffff057890 */ /* 0x000fe400087fe4ff */
[----:B------:R-:W-:-:S02]  /*0140*/  UISETP.GE.U32.AND UP1, UPT, UR4, 0x3, UPT ;  /* 0x000000030400788c */ /* 0x000fc4000bf26070 */
[----:B------:R-:W-:Y:S02]  /*0150*/  ULOP3.LUT UR10, UR10, 0x3, URZ, 0xc0, !UPT ;  /* 0x000000030a0a7892 */ /* 0x000fe4000f8ec0ff */
[----:B------:R-:W-:Y:S01]  /*0160*/  UISETP.GE.U32.AND.EX UP1, UPT, UR5, URZ, UPT, UP1 ;  /* 0x000000ff0500728c */ /* 0x000fe2000bf26110 */
[----:B------:R-:W-:Y:S02]  /*0170*/  UMOV UR4, URZ ;  /* 0x000000ff00047c82 */ /* 0x000fe40008000000 */
[----:B------:R-:W-:-:S08]  /*0180*/  UMOV UR5, URZ ;  /* 0x000000ff00057c82 */ /* 0x000fd00008000000 */
.L_x_12:
[----:B------:R-:W1:Y:S01]  /*0190*/  LDCU.64 UR6, c[0x0][0x390] ;  /* 0x00007200ff0677ac */ /* 0x000e620008000a00 */
[----:B------:R-:W-:Y:S02]  /*01a0*/  IMAD.MOV.U32 R7, RZ, RZ, RZ ;  /* 0x000000ffff077224 */ /* 0x000fe400078e00ff */
[----:B------:R-:W-:Y:S01]  /*01b0*/  IMAD.MOV.U32 R0, RZ, RZ, RZ ;  /* 0x000000ffff007224 */ /* 0x000fe200078e00ff */
[----:B------:R-:W-:Y:S02]  /*01c0*/  UPLOP3.LUT UP0, UPT, UPT, UPT, UPT, 0x80, 0x8 ;  /* 0x000000000008789c */ /* 0x000fe40003f0f070 */
[----:B-1----:R-:W-:-:S04]  /*01d0*/  UISETP.GE.U32.AND UP2, UPT, UR6, 0x10, UPT ;  /* 0x000000100600788c */ /* 0x002fc8000bf46070 */
[----:B------:R-:W-:-:S09]  /*01e0*/  UISETP.GE.U32.AND.EX UP2, UPT, UR7, URZ, UPT, UP2 ;  /* 0x000000ff0700728c */ /* 0x000fd2000bf46120 */
[----:B------:R-:W-:Y:S05]  /*01f0*/  BRA.U !UP2, `(.L_x_7) ;  /* 0x000000050a307547 */ /* 0x000fea000b800000 */
[----:B------:R-:W1:Y:S01]  /*0200*/  LDCU.64 UR6, c[0x0][0x398] ;  /* 0x00007300ff0677ac */ /* 0x000e620008000a00 */
[----:B------:R-:W2:Y:S01]  /*0210*/  LDCU.64 UR8, c[0x0][0x388] ;  /* 0x00007100ff0877ac */ /* 0x000ea20008000a00 */
[----:B------:R-:W3:Y:S01]  /*0220*/  LDCU UR14, c[0x0][0x394] ;  /* 0x00007280ff0e77ac */ /* 0x000ee20008000800 */
[----:B-1----:R-:W-:Y:S02]  /*0230*/  UIADD3 UR6, UP2, UPT, UR4, UR6, URZ ;  /* 0x0000000604067290 */ /* 0x002fe4000ff5e0ff */
[----:B--2---:R-:W-:Y:S02]  /*0240*/  UIADD3 UR8, UP0, UPT, UR8, 0x7, URZ ;  /* 0x0000000708087890 */ /* 0x004fe4000ff1e0ff */
[----:B------:R-:W-:Y:S02]  /*0250*/  UIADD3 UR6, UP3, UPT, UR6, 0x7, URZ ;  /* 0x0000000706067890 */ /* 0x000fe4000ff7e0ff */
[----:B------:R-:W-:Y:S02]  /*0260*/  UIADD3.X UR9, UPT, UPT, URZ, UR9, URZ, UP0, !UPT ;  /* 0x00000009ff097290 */ /* 0x000fe400087fe4ff */
[----:B------:R-:W-:Y:S01]  /*0270*/  UIADD3.X UR7, UPT, UPT, URZ, UR5, UR7, UP3, UP2 ;  /* 0x00000005ff077290 */ /* 0x000fe20009fe4407 */
[----:B------:R-:W-:Y:S01]  /*0280*/  IMAD.U32 R4, RZ, RZ, UR8 ;  /* 0x00000008ff047e24 */ /* 0x000fe2000f8e00ff */
[----:B------:R-:W-:Y:S01]  /*0290*/  UPLOP3.LUT UP0, UPT, UPT, UPT, UPT, 0x80, 0x8 ;  /* 0x000000000008789c */ /* 0x000fe20003f0f070 */
[----:B------:R-:W-:Y:S01]  /*02a0*/  IMAD.U32 R2, RZ, RZ, UR6 ;  /* 0x00000006ff027e24 */ /* 0x000fe2000f8e00ff */
[----:B------:R-:W-:Y:S01]  /*02b0*/  UMOV UR6, UR11 ;  /* 0x0000000b00067c82 */ /* 0x000fe20008000000 */
[----:B------:R-:W-:-:S02]  /*02c0*/  IMAD.U32 R5, RZ, RZ, UR9 ;  /* 0x00000009ff057e24 */ /* 0x000fc4000f8e00ff */
[----:B------:R-:W-:Y:S01]  /*02d0*/  IMAD.U32 R3, RZ, RZ, UR7 ;  /* 0x00000007ff037e24 */ /* 0x000fe2000f8e00ff */
[----:B---3--:R-:W-:-:S06]  /*02e0*/  UMOV UR7, UR14 ;  /* 0x0000000e00077c82 */ /* 0x008fcc0008000000 */
.L_x_8:
[----:B0-----:R-:W2:Y:S04]  /*02f0*/  LDG.E.U8 R10, desc[UR16][R2.64+0x7] ;  /* 0x00000710020a7981 */ /* 0x001ea8000c1e1100 */
[----:B------:R-:W2:Y:S04]  /*0300*/  LDG.E.U8 R13, desc[UR16][R4.64+0x7] ;  /* 0x00000710040d7981 */ /* 0x000ea8000c1e1100 */
[----:B------:R-:W3:Y:S04]  /*0310*/  LDG.E.U8 R24, desc[UR16][R2.64+0x8] ;  /* 0x0000081002187981 */ /* 0x000ee8000c1e1100 */
[----:B------:R-:W3:Y:S04]  /*0320*/  LDG.E.U8 R27, desc[UR16][R4.64+0x8] ;  /* 0x00000810041b7981 */ /* 0x000ee8000c1e1100 */
[----:B------:R-:W4:Y:S04]  /*0330*/  LDG.E.U8 R8, desc[UR16][R2.64+0x6] ;  /* 0x0000061002087981 */ /* 0x000f28000c1e1100 */
[----:B------:R-:W4:Y:S04]  /*0340*/  LDG.E.U8 R11, desc[UR16][R4.64+0x6] ;  /* 0x00000610040b7981 */ /* 0x000f28000c1e1100 */
[----:B------:R-:W5:Y:S04]  /*0350*/  LDG.E.U8 R22, desc[UR16][R2.64+0x5] ;  /* 0x0000051002167981 */ /* 0x000f68000c1e1100 */
        /* <DEDUP_REMOVED lines=14> */
[----:B------:R-:W5:Y:S01]  /*0440*/  LDG.E.U8 R15, desc[UR16][R4.64+-0x2] ;  /* 0xfffffe10040f7981 */ /* 0x000f62000c1e1100 */
[----:B--2---:R-:W-:-:S03]  /*0450*/  ISETP.NE.AND P0, PT, R10, R13, PT ;  /* 0x0000000d0a00720c */ /* 0x004fc60003f05270 */
[----:B------:R-:W2:Y:S04]  /*0460*/  LDG.E.U8 R10, desc[UR16][R2.64+-0x3] ;  /* 0xfffffd10020a7981 */ /* 0x000ea8000c1e1100 */
[----:B------:R-:W2:Y:S01]  /*0470*/  LDG.E.U8 R13, desc[UR16][R4.64+-0x3] ;  /* 0xfffffd10040d7981 */ /* 0x000ea2000c1e1100 */
[----:B---3--:R-:W-:-:S03]  /*0480*/  ISETP.EQ.AND P0, PT, R24, R27, !P0 ;  /* 0x0000001b1800720c */ /* 0x008fc60004702270 */
[----:B------:R-:W3:Y:S04]  /*0490*/  LDG.E.U8 R24, desc[UR16][R2.64+-0x5] ;  /* 0xfffffb1002187981 */ /* 0x000ee8000c1e1100 */
[----:B------:R-:W3:Y:S01]  /*04a0*/  LDG.E.U8 R27, desc[UR16][R4.64+-0x5] ;  /* 0xfffffb10041b7981 */ /* 0x000ee2000c1e1100 */
[----:B----4-:R-:W-:-:S03]  /*04b0*/  ISETP.EQ.AND P0, PT, R8, R11, P0 ;  /* 0x0000000b0800720c */ /* 0x010fc60000702270 */
[----:B------:R-:W4:Y:S04]  /*04c0*/  LDG.E.U8 R8, desc[UR16][R2.64+-0x4] ;  /* 0xfffffc1002087981 */ /* 0x000f28000c1e1100 */
[----:B------:R-:W4:Y:S01]  /*04d0*/  LDG.E.U8 R11, desc[UR16][R4.64+-0x4] ;  /* 0xfffffc10040b7981 */ /* 0x000f22000c1e1100 */
[----:B-----5:R-:W-:-:S03]  /*04e0*/  ISETP.EQ.AND P0, PT, R22, R25, P0 ;  /* 0x000000191600720c */ /* 0x020fc60000702270 */
[----:B------:R-:W5:Y:S04]  /*04f0*/  LDG.E.U8 R22, desc[UR16][R2.64+-0x6] ;  /* 0xfffffa1002167981 */ /* 0x000f68000c1e1100 */
[----:B------:R-:W5:Y:S01]  /*0500*/  LDG.E.U8 R25, desc[UR16][R4.64+-0x6] ;  /* 0xfffffa1004197981 */ /* 0x000f62000c1e1100 */
[----:B------:R-:W-:-:S03]  /*0510*/  ISETP.EQ.AND P0, PT, R20, R23, P0 ;  /* 0x000000171400720c */ /* 0x000fc60000702270 */
[----:B------:R0:W5:Y:S04]  /*0520*/  LDG.E.U8 R20, desc[UR16][R2.64+-0x7] ;  /* 0xfffff91002147981 */ /* 0x000168000c1e1100 */
[----:B------:R1:W5:Y:S01]  /*0530*/  LDG.E.U8 R23, desc[UR16][R4.64+-0x7] ;  /* 0xfffff91004177981 */ /* 0x000362000c1e1100 */
[----:B------:R-:W-:-:S04]  /*0540*/  ISETP.EQ.AND P0, PT, R0, R7, P0 ;  /* 0x000000070000720c */ /* 0x000fc80000702270 */
[----:B------:R-:W-:-:S04]  /*0550*/  ISETP.EQ.AND P0, PT, R6, R9, P0 ;  /* 0x000000090600720c */ /* 0x000fc80000702270 */
[----:B------:R-:W-:-:S04]  /*0560*/  ISETP.EQ.AND P0, PT, R18, R21, P0 ;  /* 0x000000151200720c */ /* 0x000fc80000702270 */
[----:B------:R-:W-:-:S04]  /*0570*/  ISETP.EQ.AND P0, PT, R16, R19, P0 ;  /* 0x000000131000720c */ /* 0x000fc80000702270 */
[----:B------:R-:W-:-:S04]  /*0580*/  ISETP.EQ.AND P0, PT, R14, R17, P0 ;  /* 0x000000110e00720c */ /* 0x000fc80000702270 */
[----:B------:R-:W-:Y:S01]  /*0590*/  ISETP.EQ.AND P0, PT, R12, R15, P0 ;  /* 0x0000000f0c00720c */ /* 0x000fe20000702270 */
[----:B------:R-:W-:-:S04]  /*05a0*/  UIADD3 UR6, UP2, UPT, UR6, -0x10, URZ ;  /* 0xfffffff006067890 */ /* 0x000fc8000ff5e0ff */
[----:B------:R-:W-:Y:S02]  /*05b0*/  UIADD3.X UR7, UPT, UPT, UR7, -0x1, URZ, UP2, !UPT ;  /* 0xffffffff07077890 */ /* 0x000fe400097fe4ff */
[----:B------:R-:W-:-:S04]  /*05c0*/  UISETP.NE.U32.AND UP3, UPT, UR6, URZ, UPT ;  /* 0x000000ff0600728c */ /* 0x000fc8000bf65070 */
[----:B------:R-:W-:Y:S01]  /*05d0*/  UISETP.NE.AND.EX UP3, UPT, UR7, URZ, UPT, UP3 ;  /* 0x000000ff0700728c */ /* 0x000fe2000bf65330 */
[----:B0-----:R-:W-:Y:S02]  /*05e0*/  IADD3 R2, P1, PT, R2, 0x10, RZ ;  /* 0x0000001002027810 */ /* 0x001fe40007f3e0ff */
[----:B-1----:R-:W-:-:S03]  /*05f0*/  IADD3 R4, P2, PT, R4, 0x10, RZ ;  /* 0x0000001004047810 */ /* 0x002fc60007f5e0ff */
[----:B------:R-:W-:Y:S02]  /*0600*/  IMAD.X R3, RZ, RZ, R3, P1 ;  /* 0x000000ffff037224 */ /* 0x000fe400008e0603 */
[----:B------:R-:W-:Y:S01]  /*0610*/  IMAD.X R5, RZ, RZ, R5, P2 ;  /* 0x000000ffff057224 */ /* 0x000fe200010e0605 */
[----:B--2---:R-:W-:-:S04]  /*0620*/  ISETP.EQ.AND P0, PT, R10, R13, P0 ;  /* 0x0000000d0a00720c */ /* 0x004fc80000702270 */
[----:B----4-:R-:W-:-:S04]  /*0630*/  ISETP.EQ.AND P0, PT, R8, R11, P0 ;  /* 0x0000000b0800720c */ /* 0x010fc80000702270 */
[----:B---3--:R-:W-:-:S04]  /*0640*/  ISETP.EQ.AND P0, PT, R24, R27, P0 ;  /* 0x0000001b1800720c */ /* 0x008fc80000702270 */
[----:B-----5:R-:W-:-:S04]  /*0650*/  ISETP.EQ.AND P0, PT, R22, R25, P0 ;  /* 0x000000191600720c */ /* 0x020fc80000702270 */
[----:B------:R-:W-:-:S13]  /*0660*/  ISETP.EQ.AND P0, PT, R20, R23, P0 ;  /* 0x000000171400720c */ /* 0x000fda0000702270 */
[----:B------:R-:W-:Y:S01]  /*0670*/  VOTEU.ANY UP2, P0 ;  /* 0x0000000000ff7886 */ /* 0x000fe20000040100 */
[----:B------:R-:W-:Y:S01]  /*0680*/  UPLOP3.LUT UP0, UPT, UP2, UP0, UPT, 0x80, 0x8 ;  /* 0x000000000008789c */ /* 0x000fe20001701070 */
[----:B------:R-:W-:Y:S10]  /*0690*/  BRA.U UP3, `(.L_x_8) ;  /* 0xfffffffd03147547 */ /* 0x000ff4000b83ffff */
[----:B------:R-:W-:Y:S02]  /*06a0*/  IMAD.U32 R7, RZ, RZ, UR11 ;  /* 0x0000000bff077e24 */ /* 0x000fe4000f8e00ff */
[----:B------:R-:W-:-:S07]  /*06b0*/  IMAD.U32 R0, RZ, RZ, UR14 ;  /* 0x0000000eff007e24 */ /* 0x000fce000f8e00ff */
.L_x_7:
[----:B------:R-:W-:-:S04]  /*06c0*/  UISETP.NE.U32.AND UP2, UPT, UR18, URZ, UPT ;  /* 0x000000ff1200728c */ /* 0x000fc8000bf45070 */
[----:B------:R-:W-:-:S09]  /*06d0*/  UISETP.NE.AND.EX UP2, UPT, URZ, URZ, UPT, UP2 ;  /* 0x000000ffff00728c */ /* 0x000fd2000bf45320 */
[----:B------:R-:W-:Y:S05]  /*06e0*/  BRA.U !UP2, `(.L_x_9) ;  /* 0x000000050a7c7547 */ /* 0x000fea000b800000 */
[----:B------:R-:W-:Y:S02]  /*06f0*/  UIADD3 UR6, UP2, UPT, UR18, -0x1, URZ ;  /* 0xffffffff12067890 */ /* 0x000fe4000ff5e0ff */
[----:B------:R-:W-:Y:S02]  /*0700*/  UISETP.NE.U32.AND UP3, UPT, UR15, URZ, UPT ;  /* 0x000000ff0f00728c */ /* 0x000fe4000bf65070 */
[----:B------:R-:W-:Y:S02]  /*0710*/  UIADD3.X UR7, UPT, UPT, URZ, -0x1, URZ, UP2, !UPT ;  /* 0xffffffffff077890 */ /* 0x000fe400097fe4ff */
[----:B------:R-:W-:Y:S02]  /*0720*/  UISETP.GE.U32.AND UP2, UPT, UR6, 0x7, UPT ;  /* 0x000000070600788c */ /* 0x000fe4000bf46070 */
[----:B------:R-:W-:Y:S02]  /*0730*/  UISETP.NE.AND.EX UP3, UPT, URZ, URZ, UPT, UP3 ;  /* 0x000000ffff00728c */ /* 0x000fe4000bf65330 */
[----:B------:R-:W-:-:S09]  /*0740*/  UISETP.GE.U32.AND.EX UP2, UPT, UR7, URZ, UPT, UP2 ;  /* 0x000000ff0700728c */ /* 0x000fd2000bf46120 */
[----:B------:R-:W-:Y:S05]  /*0750*/  BRA.U !UP2, `(.L_x_10) ;  /* 0x000000010a887547 */ /* 0x000fea000b800000 */
[----:B------:R-:W1:Y:S01]  /*0760*/  LDC.64 R2, c[0x0][0x398] ;  /* 0x0000e600ff027b82 */ /* 0x000e620000000a00 */
[----:B------:R-:W2:Y:S02]  /*0770*/  LDCU.64 UR6, c[0x0][0x388] ;  /* 0x00007100ff0677ac */ /* 0x000ea40008000a00 */
[----:B--2---:R-:W-:-:S04]  /*0780*/  IADD3 R4, P2, PT, R7, UR6, RZ ;  /* 0x0000000607047c10 */ /* 0x004fc8000ff5e0ff */
[----:B------:R-:W-:Y:S02]  /*0790*/  IADD3.X R5, PT, PT, R0, UR7, RZ, P2, !PT ;  /* 0x0000000700057c10 */ /* 0x000fe400097fe4ff */
[----:B-1----:R-:W-:-:S03]  /*07a0*/  IADD3 R2, P0, P1, R7, UR4, R2 ;  /* 0x0000000407027c10 */ /* 0x002fc6000f91e002 */
[----:B0-----:R-:W2:Y:S01]  /*07b0*/  LDG.E.U8 R21, desc[UR16][R4.64+0x6] ;  /* 0x0000061004157981 */ /* 0x001ea2000c1e1100 */
[----:B------:R-:W-:-:S03]  /*07c0*/  IADD3.X R3, PT, PT, R0, UR5, R3, P0, P1 ;  /* 0x0000000500037c10 */ /* 0x000fc600087e2403 */
[----:B------:R-:W3:Y:S04]  /*07d0*/  LDG.E.U8 R23, desc[UR16][R4.64+0x7] ;  /* 0x0000071004177981 */ /* 0x000ee8000c1e1100 */
[----:B------:R-:W2:Y:S04]  /*07e0*/  LDG.E.U8 R18, desc[UR16][R2.64+0x6] ;  /* 0x0000061002127981 */ /* 0x000ea8000c1e1100 */
        /* <DEDUP_REMOVED lines=13> */
[----:B------:R-:W-:-:S05]  /*08c0*/  IADD3 R7, P1, PT, R7, 0x8, RZ ;  /* 0x0000000807077810 */ /* 0x000fca0007f3e0ff */
[----:B------:R-:W-:Y:S01]  /*08d0*/  IMAD.X R0, RZ, RZ, R0, P1 ;  /* 0x000000ffff007224 */ /* 0x000fe200008e0600 */
[----:B--2---:R-:W-:-:S04]  /*08e0*/  ISETP.NE.AND P0, PT, R18, R21, PT ;  /* 0x000000151200720c */ /* 0x004fc80003f05270 */
[----:B---3--:R-:W-:-:S04]  /*08f0*/  ISETP.EQ.AND P0, PT, R20, R23, !P0 ;  /* 0x000000171400720c */ /* 0x008fc80004702270 */
[----:B----4-:R-:W-:-:S04]  /*0900*/  ISETP.EQ.AND P0, PT, R16, R19, P0 ;  /* 0x000000131000720c */ /* 0x010fc80000702270 */
[----:B-----5:R-:W-:-:S04]  /*0910*/  ISETP.EQ.AND P0, PT, R14, R17, P0 ;  /* 0x000000110e00720c */ /* 0x020fc80000702270 */
[----:B------:R-:W-:-:S04]  /*0920*/  ISETP.EQ.AND P0, PT, R12, R15, P0 ;  /* 0x0000000f0c00720c */ /* 0x000fc80000702270 */
[----:B------:R-:W-:-:S04]  /*0930*/  ISETP.EQ.AND P0, PT, R10, R13, P0 ;  /* 0x0000000d0a00720c */ /* 0x000fc80000702270 */
[----:B------:R-:W-:-:S04]  /*0940*/  ISETP.EQ.AND P0, PT, R8, R11, P0 ;  /* 0x0000000b0800720c */ /* 0x000fc80000702270 */
[----:B------:R-:W-:-:S13]  /*0950*/  ISETP.EQ.AND P0, PT, R6, R9, P0 ;  /* 0x000000090600720c */ /* 0x000fda0000702270 */
[----:B------:R-:W-:Y:S01]  /*0960*/  VOTEU.ANY UP2, P0 ;  /* 0x0000000000ff7886 */ /* 0x000fe20000040100 */
[----:B------:R-:W-:-:S11]  /*0970*/  UPLOP3.LUT UP0, UPT, UP2, UP0, UPT, 0x80, 0x8 ;  /* 0x000000000008789c */ /* 0x000fd60001701070 */
.L_x_10:
[----:B------:R-:W-:Y:S05]  /*0980*/  BRA.U !UP3, `(.L_x_9) ;  /* 0x000000010bd47547 */ /* 0x000fea000b800000 */
[----:B------:R-:W-:-:S04]  /*0990*/  UISETP.NE.U32.AND UP3, UPT, UR10, URZ, UPT ;  /* 0x000000ff0a00728c */ /* 0x000fc8000bf65070 */
[----:B------:R-:W-:Y:S01]  /*09a0*/  UISETP.NE.AND.EX UP3, UPT, URZ, URZ, UPT, UP3 ;  /* 0x000000ffff00728c */ /* 0x000fe2000bf65330 */
[----:B------:R-:W-:Y:S10]  /*09b0*/  BRA.U !UP1, `(.L_x_11) ;  /* 0x0000000109587547 */ /* 0x000ff4000b800000 */
        /* <DEDUP_REMOVED lines=13> */
[----:B------:R-:W5:Y:S01]  /*0a90*/  LDG.E.U8 R6, desc[UR16][R2.64] ;  /* 0x0000001002067981 */ /* 0x000f62000c1e1100 */
[----:B------:R-:W-:-:S05]  /*0aa0*/  IADD3 R7, P1, PT, R7, 0x4, RZ ;  /* 0x0000000407077810 */ /* 0x000fca0007f3e0ff */
[----:B------:R-:W-:Y:S01]  /*0ab0*/  IMAD.X R0, RZ, RZ, R0, P1 ;  /* 0x000000ffff007224 */ /* 0x000fe200008e0600 */
[----:B--2---:R-:W-:-:S04]  /*0ac0*/  ISETP.NE.AND P0, PT, R10, R13, PT ;  /* 0x0000000d0a00720c */ /* 0x004fc80003f05270 */
[----:B---3--:R-:W-:-:S04]  /*0ad0*/  ISETP.EQ.AND P0, PT, R12, R15, !P0 ;  /* 0x0000000f0c00720c */ /* 0x008fc80004702270 */
[----:B----4-:R-:W-:-:S04]  /*0ae0*/  ISETP.EQ.AND P0, PT, R8, R11, P0 ;  /* 0x0000000b0800720c */ /* 0x010fc80000702270 */
[----:B-----5:R-:W-:-:S13]  /*0af0*/  ISETP.EQ.AND P0, PT, R6, R9, P0 ;  /* 0x000000090600720c */ /* 0x020fda0000702270 */
[----:B------:R-:W-:Y:S01]  /*0b00*/  VOTEU.ANY UP2, P0 ;  /* 0x0000000000ff7886 */ /* 0x000fe20000040100 */
[----:B------:R-:W-:-:S11]  /*0b10*/  UPLOP3.LUT UP0, UPT, UP2, UP0, UPT, 0x80, 0x8 ;  /* 0x000000000008789c */ /* 0x000fd60001701070 */
.L_x_11:
[----:B------:R-:W-:Y:S05]  /*0b20*/  BRA.U !UP3, `(.L_x_9) ;  /* 0x000000010b6c7547 */ /* 0x000fea000b800000 */
[----:B------:R-:W1:Y:S01]  /*0b30*/  LDC.64 R2, c[0x0][0x398] ;  /* 0x0000e600ff027b82 */ /* 0x000e620000000a00 */
[----:B------:R-:W2:Y:S02]  /*0b40*/  LDCU.64 UR6, c[0x0][0x388] ;  /* 0x00007100ff0677ac */ /* 0x000ea40008000a00 */
[----:B--2---:R-:W-:-:S04]  /*0b50*/  IADD3 R4, P2, PT, R7, UR6, RZ ;  /* 0x0000000607047c10 */ /* 0x004fc8000ff5e0ff */
[----:B------:R-:W-:Y:S02]  /*0b60*/  IADD3.X R5, PT, PT, R0, UR7, RZ, P2, !PT ;  /* 0x0000000700057c10 */ /* 0x000fe400097fe4ff */
[----:B-1----:R-:W-:-:S04]  /*0b70*/  IADD3 R2, P0, P1, R7, UR4, R2 ;  /* 0x0000000407027c10 */ /* 0x002fc8000f91e002 */
[----:B------:R-:W-:Y:S02]  /*0b80*/  IADD3.X R3, PT, PT, R0, UR5, R3, P0, P1 ;  /* 0x0000000500037c10 */ /* 0x000fe400087e2403 */
[----:B0-----:R-:W2:Y:S04]  /*0b90*/  LDG.E.U8 R0, desc[UR16][R4.64] ;  /* 0x0000001004007981 */ /* 0x001ea8000c1e1100 */
[----:B------:R-:W3:Y:S01]  /*0ba0*/  LDG.E.U8 R6, desc[UR16][R2.64] ;  /* 0x0000001002067981 */ /* 0x000ee2000c1e1100 */
[----:B------:R-:W-:-:S04]  /*0bb0*/  UISETP.NE.U32.AND UP2, UPT, UR10, 0x1, UPT ;  /* 0x000000010a00788c */ /* 0x000fc8000bf45070 */
[----:B------:R-:W-:Y:S01]  /*0bc0*/  UISETP.NE.AND.EX UP2, UPT, URZ, URZ, UPT, UP2 ;  /* 0x000000ffff00728c */ /* 0x000fe2000bf45320 */
[----:B--2---:R-:W-:Y:S02]  /*0bd0*/  R2UR UR7, R0 ;  /* 0x00000000000772ca */ /* 0x004fe400000e0000 */
[----:B---3--:R-:W-:-:S13]  /*0be0*/  R2UR UR6, R6 ;  /* 0x00000000060672ca */ /* 0x008fda00000e0000 */
[----:B------:R-:W-:Y:S01]  /*0bf0*/  UISETP.EQ.AND UP0, UPT, UR6, UR7, UP0 ;  /* 0x000000070600728c */ /* 0x000fe20008702270 */
[----:B------:R-:W-:Y:S10]  /*0c00*/  BRA.U !UP2, `(.L_x_9) ;  /* 0x000000010a347547 */ /* 0x000ff4000b800000 */
[----:B------:R-:W-:Y:S01]  /*0c10*/  UISETP.NE.U32.AND UP2, UPT, UR10, 0x2, UPT ;  /* 0x000000020a00788c */ /* 0x000fe2000bf45070 */
[----:B------:R-:W2:Y:S03]  /*0c20*/  LDG.E.U8 R8, desc[UR16][R2.64+0x1] ;  /* 0x0000011002087981 */ /* 0x000ea6000c1e1100 */
[----:B------:R-:W-:Y:S01]  /*0c30*/  UISETP.NE.AND.EX UP2, UPT, URZ, URZ, UPT, UP2 ;  /* 0x000000ffff00728c */ /* 0x000fe2000bf45320 */
[----:B------:R-:W3:Y:S05]  /*0c40*/  LDG.E.U8 R0, desc[UR16][R4.64+0x1] ;  /* 0x0000011004007981 */ /* 0x000eea000c1e1100 */
[----:B------:R-:W-:-:S13]  /*0c50*/  PLOP3.LUT P0, PT, PT, PT, UP2, 0x80, 0x8 ;  /* 0x000000000008781c */ /* 0x000fda0003f0f028 */
[----:B------:R-:W4:Y:S04]  /*0c60*/  @P0 LDG.E.U8 R6, desc[UR16][R2.64+0x2] ;  /* 0x0000021002060981 */ /* 0x000f28000c1e1100 */
[----:B------:R-:W5:Y:S01]  /*0c70*/  @P0 LDG.E.U8 R7, desc[UR16][R4.64+0x2] ;  /* 0x0000021004070981 */ /* 0x000f62000c1e1100 */
[----:B--2---:R-:W-:Y:S02]  /*0c80*/  R2UR UR6, R8 ;  /* 0x00000000080672ca */ /* 0x004fe400000e0000 */
[----:B---3--:R-:W-:Y:S02]  /*0c90*/  R2UR UR7, R0 ;  /* 0x00000000000772ca */ /* 0x008fe400000e0000 */
[----:B----4-:R-:W-:Y:S02]  /*0ca0*/  @P0 R2UR UR8, R6 ;  /* 0x00000000060802ca */ /* 0x010fe400000e0000 */
[----:B-----5:R-:W-:-:S09]  /*0cb0*/  @P0 R2UR UR9, R7 ;  /* 0x00000000070902ca */ /* 0x020fd200000e0000 */
[----:B------:R-:W-:-:S04]  /*0cc0*/  UISETP.EQ.AND UP0, UPT, UR6, UR7, UP0 ;  /* 0x000000070600728c */ /* 0x000fc80008702270 */
[----:B------:R-:W-:-:S11]  /*0cd0*/  @UP2 UISETP.EQ.AND UP0, UPT, UR8, UR9, UP0 ;  /* 0x000000090800228c */ /* 0x000fd60008702270 */
.L_x_9:
[----:B------:R-:W-:Y:S05]  /*0ce0*/  BRA.U UP0, `(.L_x_6) ;  /* 0x0000000100207547 */ /* 0x000fea000b800000 */
[----:B------:R-:W-:Y:S02]  /*0cf0*/  UISETP.NE.U32.AND UP0, UPT, UR4, UR12, UPT ;  /* 0x0000000c0400728c */ /* 0x000fe4000bf05070 */
[----:B------:R-:W-:Y:S02]  /*0d00*/  UIADD3 UR6, UP2, UPT, UR4, 0x1, URZ ;  /* 0x0000000104067890 */ /* 0x000fe4000ff5e0ff */
[----:B------:R-:W-:Y:S02]  /*0d10*/  UISETP.NE.AND.EX UP0, UPT, UR5, UR13, UPT, UP0 ;  /* 0x0000000d0500728c */ /* 0x000fe4000bf05300 */
[----:B------:R-:W-:-:S03]  /*0d20*/  UIADD3.X UR7, UPT, UPT, URZ, UR5, URZ, UP2, !UPT ;  /* 0x00000005ff077290 */ /* 0x000fc600097fe4ff */
[----:B------:R-:W-:-:S04]  /*0d30*/  UMOV UR4, UR6 ;  /* 0x0000000600047c82 */ /* 0x000fc80008000000 */
[----:B------:R-:W-:Y:S01]  /*0d40*/  UMOV UR5, UR7 ;  /* 0x0000000700057c82 */ /* 0x000fe20008000000 */
[----:B------:R-:W-:Y:S05]  /*0d50*/  BRA.U UP0, `(.L_x_12) ;  /* 0xfffffff5000c7547 */ /* 0x000fea000b83ffff */
[----:B0-----:R-:W-:Y:S05]  /*0d60*/  EXIT ;  /* 0x000000000000794d */ /* 0x001fea0003800000 */
.L_x_6:
[----:B------:R-:W0:Y:S01]  /*0d70*/  LDC.64 R2, c[0x0][0x380] ;  /* 0x0000e000ff027b82 */ /* 0x000e220000000a00 */
[----:B------:R-:W-:Y:S02]  /*0d80*/  IMAD.U32 R4, RZ, RZ, UR4 ;  /* 0x00000004ff047e24 */ /* 0x000fe4000f8e00ff */
[----:B------:R-:W-:-:S05]  /*0d90*/  IMAD.U32 R5, RZ, RZ, UR5 ;  /* 0x00000005ff057e24 */ /* 0x000fca000f8e00ff */
[----:B0-----:R-:W-:Y:S01]  /*0da0*/  STG.E.64 desc[UR16][R2.64], R4 ;  /* 0x0000000402007986 */ /* 0x001fe2000c101b10 */
[----:B------:R-:W-:Y:S05]  /*0db0*/  EXIT ;  /* 0x000000000000794d */ /* 0x000fea0003800000 */
.L_x_13:
        /* <DEDUP_REMOVED lines=12> */
.L_x_16:


//--------------------- .nv.shared.reserved.0     --------------------------
	.section	.nv.shared.reserved.0,"aw",@nobits
	.weak		__nv_reservedSMEM_offset_0_alias
	.size		__nv_reservedSMEM_offset_0_alias, 0, 64
	.other		__nv_reservedSMEM_offset_0_alias,@"STO_CUDA_RESERVED_SHARED STV_DEFAULT"
__nv_reservedSMEM_offset_0_alias:
	.zero		0
	.zero		64


//--------------------- .nv.constant0._Z21k_szokereses_mxnm1gpuPiPKcmS1_m --------------------------
	.section	.nv.constant0._Z21k_szokereses_mxnm1gpuPiPKcmS1_m,"a",@progbits
	.sectionflags	@""
	.align	4
.nv.constant0._Z21k_szokereses_mxnm1gpuPiPKcmS1_m:
	.zero		936


//--------------------- .nv.constant0._Z19k_szokereses_nm1gpuPiPKcmS1_m --------------------------
	.section	.nv.constant0._Z19k_szokereses_nm1gpuPiPKcmS1_m,"a",@progbits
	.sectionflags	@""
	.align	4
.nv.constant0._Z19k_szokereses_nm1gpuPiPKcmS1_m:
	.zero		936


//--------------------- .nv.constant0._Z17k_szokereses_1gpuPmPKcmS1_m --------------------------
	.section	.nv.constant0._Z17k_szokereses_1gpuPmPKcmS1_m,"a",@progbits
	.sectionflags	@""
	.align	4
.nv.constant0._Z17k_szokereses_1gpuPmPKcmS1_m:
	.zero		936


//--------------------- SYMBOLS --------------------------

	.type		.nv.reservedSmem.offset0,@object
	.size		.nv.reservedSmem.offset0,0x4
